//
// Generated by NVIDIA NVVM Compiler
//
// Compiler Build ID: CL-36424714
// Cuda compilation tools, release 13.0, V13.0.88
// Based on NVVM 20.0.0
//

.version 9.0
.target sm_100
.address_size 64

	// .globl	_Z11oddEvenSortPiiPb
// _ZZ11oddEvenSortPiiPbE8isSorted has been demoted

.visible .entry _Z11oddEvenSortPiiPb(
	.param .u64 .ptr .align 1 _Z11oddEvenSortPiiPb_param_0,
	.param .u32 _Z11oddEvenSortPiiPb_param_1,
	.param .u64 .ptr .align 1 _Z11oddEvenSortPiiPb_param_2
)
{
	.reg .pred 	%p<25>;
	.reg .b16 	%rs<6>;
	.reg .b32 	%r<55>;
	.reg .b64 	%rd<7>;
	// demoted variable
	.shared .align 4 .u32 _ZZ11oddEvenSortPiiPbE8isSorted;
	ld.param.u64 	%rd3, [_Z11oddEvenSortPiiPb_param_0];
	ld.param.u32 	%r27, [_Z11oddEvenSortPiiPb_param_1];
	ld.param.u64 	%rd4, [_Z11oddEvenSortPiiPb_param_2];
	cvta.to.global.u64 	%rd1, %rd4;
	mov.u32 	%r28, %ctaid.x;
	mov.u32 	%r29, %ntid.x;
	mov.u32 	%r30, %tid.x;
	mad.lo.s32 	%r1, %r28, %r29, %r30;
	setp.lt.s32 	%p1, %r27, 1;
	@%p1 bra 	$L__BB0_36;
	cvta.to.global.u64 	%rd5, %rd3;
	add.s32 	%r32, %r27, -1;
	shr.u32 	%r2, %r32, 1;
	shl.b32 	%r33, %r1, 1;
	mul.wide.s32 	%rd6, %r33, 4;
	add.s64 	%rd2, %rd5, %rd6;
	shr.u32 	%r3, %r27, 1;
	and.b32  	%r4, %r27, 3;
	setp.lt.u32 	%p2, %r27, 4;
	mov.b32 	%r54, 0;
	@%p2 bra 	$L__BB0_24;
	and.b32  	%r54, %r27, 2147483644;
	neg.s32 	%r51, %r54;
$L__BB0_3:
	setp.ge.s32 	%p3, %r1, %r3;
	mov.b32 	%r34, 1;
	st.shared.u32 	[_ZZ11oddEvenSortPiiPbE8isSorted], %r34;
	bar.sync 	0;
	@%p3 bra 	$L__BB0_6;
	ld.global.u32 	%r8, [%rd2];
	ld.global.u32 	%r9, [%rd2+4];
	setp.le.s32 	%p4, %r8, %r9;
	@%p4 bra 	$L__BB0_6;
	st.global.u32 	[%rd2], %r9;
	st.global.u32 	[%rd2+4], %r8;
	mov.b32 	%r35, 0;
	st.shared.u32 	[_ZZ11oddEvenSortPiiPbE8isSorted], %r35;
$L__BB0_6:
	bar.sync 	0;
	ld.shared.u32 	%r36, [_ZZ11oddEvenSortPiiPbE8isSorted];
	setp.ne.s32 	%p5, %r36, 0;
	@%p5 bra 	$L__BB0_8;
	mov.b16 	%rs1, 0;
	st.global.u8 	[%rd1], %rs1;
$L__BB0_8:
	setp.ge.s32 	%p6, %r1, %r2;
	mov.b32 	%r37, 1;
	st.shared.u32 	[_ZZ11oddEvenSortPiiPbE8isSorted], %r37;
	bar.sync 	0;
	@%p6 bra 	$L__BB0_11;
	ld.global.u32 	%r10, [%rd2+4];
	ld.global.u32 	%r11, [%rd2+8];
	setp.le.s32 	%p7, %r10, %r11;
	@%p7 bra 	$L__BB0_11;
	st.global.u32 	[%rd2+4], %r11;
	st.global.u32 	[%rd2+8], %r10;
	mov.b32 	%r38, 0;
	st.shared.u32 	[_ZZ11oddEvenSortPiiPbE8isSorted], %r38;
$L__BB0_11:
	bar.sync 	0;
	ld.shared.u32 	%r39, [_ZZ11oddEvenSortPiiPbE8isSorted];
	setp.ne.s32 	%p8, %r39, 0;
	@%p8 bra 	$L__BB0_13;
	mov.b16 	%rs2, 0;
	st.global.u8 	[%rd1], %rs2;
$L__BB0_13:
	setp.ge.s32 	%p9, %r1, %r3;
	mov.b32 	%r40, 1;
	st.shared.u32 	[_ZZ11oddEvenSortPiiPbE8isSorted], %r40;
	bar.sync 	0;
	@%p9 bra 	$L__BB0_16;
	ld.global.u32 	%r12, [%rd2];
	ld.global.u32 	%r13, [%rd2+4];
	setp.le.s32 	%p10, %r12, %r13;
	@%p10 bra 	$L__BB0_16;
	st.global.u32 	[%rd2], %r13;
	st.global.u32 	[%rd2+4], %r12;
	mov.b32 	%r41, 0;
	st.shared.u32 	[_ZZ11oddEvenSortPiiPbE8isSorted], %r41;
$L__BB0_16:
	bar.sync 	0;
	ld.shared.u32 	%r42, [_ZZ11oddEvenSortPiiPbE8isSorted];
	setp.ne.s32 	%p11, %r42, 0;
	@%p11 bra 	$L__BB0_18;
	mov.b16 	%rs3, 0;
	st.global.u8 	[%rd1], %rs3;
$L__BB0_18:
	setp.ge.s32 	%p12, %r1, %r2;
	mov.b32 	%r43, 1;
	st.shared.u32 	[_ZZ11oddEvenSortPiiPbE8isSorted], %r43;
	bar.sync 	0;
	@%p12 bra 	$L__BB0_21;
	ld.global.u32 	%r14, [%rd2+4];
	ld.global.u32 	%r15, [%rd2+8];
	setp.le.s32 	%p13, %r14, %r15;
	@%p13 bra 	$L__BB0_21;
	st.global.u32 	[%rd2+4], %r15;
	st.global.u32 	[%rd2+8], %r14;
	mov.b32 	%r44, 0;
	st.shared.u32 	[_ZZ11oddEvenSortPiiPbE8isSorted], %r44;
$L__BB0_21:
	bar.sync 	0;
	ld.shared.u32 	%r45, [_ZZ11oddEvenSortPiiPbE8isSorted];
	setp.ne.s32 	%p14, %r45, 0;
	@%p14 bra 	$L__BB0_23;
	mov.b16 	%rs4, 0;
	st.global.u8 	[%rd1], %rs4;
$L__BB0_23:
	add.s32 	%r51, %r51, 4;
	setp.ne.s32 	%p15, %r51, 0;
	@%p15 bra 	$L__BB0_3;
$L__BB0_24:
	setp.eq.s32 	%p16, %r4, 0;
	@%p16 bra 	$L__BB0_36;
	neg.s32 	%r53, %r4;
$L__BB0_26:
	.pragma "nounroll";
	mov.b32 	%r46, 1;
	st.shared.u32 	[_ZZ11oddEvenSortPiiPbE8isSorted], %r46;
	bar.sync 	0;
	and.b32  	%r47, %r54, 1;
	setp.eq.b32 	%p17, %r47, 1;
	not.pred 	%p18, %p17;
	@%p18 bra 	$L__BB0_30;
	setp.ge.s32 	%p19, %r1, %r2;
	@%p19 bra 	$L__BB0_33;
	ld.global.u32 	%r21, [%rd2+4];
	ld.global.u32 	%r22, [%rd2+8];
	setp.le.s32 	%p20, %r21, %r22;
	@%p20 bra 	$L__BB0_33;
	st.global.u32 	[%rd2+4], %r22;
	st.global.u32 	[%rd2+8], %r21;
	mov.b32 	%r48, 0;
	st.shared.u32 	[_ZZ11oddEvenSortPiiPbE8isSorted], %r48;
	bra.uni 	$L__BB0_33;
$L__BB0_30:
	setp.ge.s32 	%p21, %r1, %r3;
	@%p21 bra 	$L__BB0_33;
	ld.global.u32 	%r23, [%rd2];
	ld.global.u32 	%r24, [%rd2+4];
	setp.le.s32 	%p22, %r23, %r24;
	@%p22 bra 	$L__BB0_33;
	st.global.u32 	[%rd2], %r24;
	st.global.u32 	[%rd2+4], %r23;
	mov.b32 	%r49, 0;
	st.shared.u32 	[_ZZ11oddEvenSortPiiPbE8isSorted], %r49;
$L__BB0_33:
	bar.sync 	0;
	ld.shared.u32 	%r50, [_ZZ11oddEvenSortPiiPbE8isSorted];
	setp.ne.s32 	%p23, %r50, 0;
	@%p23 bra 	$L__BB0_35;
	mov.b16 	%rs5, 0;
	st.global.u8 	[%rd1], %rs5;
$L__BB0_35:
	add.s32 	%r54, %r54, 1;
	add.s32 	%r53, %r53, 1;
	setp.ne.s32 	%p24, %r53, 0;
	@%p24 bra 	$L__BB0_26;
$L__BB0_36:
	ret;

}


// ===== COMPILED SASS (sm_100) =====

	.target	sm_100

	.elftype	@"ET_EXEC"


//--------------------- .note.nv.tkinfo           --------------------------
	.section	.note.nv.tkinfo,"",@"SHT_NOTE"
	.sectionflags	@"SHF_NOTE_NV_TKINFO"
	.tkinfo
        /*0018*/ 	.word	0x00000002
        /*0030*/ 	.string	""
        /*0030*/ 	.string	"ptxas"
        /*0030*/ 	.string	"Cuda compilation tools, release 13.0, V13.0.88"
        /*0030*/ 	.string	"Build cuda_13.0.r13.0/compiler.36424714_0"
        /*0030*/ 	.string	"-arch sm_100 -m 64 "



//--------------------- .note.nv.cuinfo           --------------------------
	.section	.note.nv.cuinfo,"",@"SHT_NOTE"
	.sectionflags	@"SHF_NOTE_NV_CUINFO"
        /*0018*/ 	.short	0x0002
        /*001a*/ 	.short	0x0064
        /*001c*/ 	.short	0x0082
	.zero		2


//--------------------- .nv.info                  --------------------------
	.section	.nv.info,"",@"SHT_CUDA_INFO"
	.align	4


	//----- nvinfo : EIATTR_REGCOUNT
	.align		4
        /*0000*/ 	.byte	0x04, 0x2f
        /*0002*/ 	.short	(.L_1 - .L_0)
	.align		4
.L_0:
        /*0004*/ 	.word	index@(_Z11oddEvenSortPiiPb)
        /*0008*/ 	.word	0x00000011


	//----- nvinfo : EIATTR_FRAME_SIZE
	.align		4
.L_1:
        /*000c*/ 	.byte	0x04, 0x11
        /*000e*/ 	.short	(.L_3 - .L_2)
	.align		4
.L_2:
        /*0010*/ 	.word	index@(_Z11oddEvenSortPiiPb)
        /*0014*/ 	.word	0x00000000


	//----- nvinfo : EIATTR_MIN_STACK_SIZE
	.align		4
.L_3:
        /*0018*/ 	.byte	0x04, 0x12
        /*001a*/ 	.short	(.L_5 - .L_4)
	.align		4
.L_4:
        /*001c*/ 	.word	index@(_Z11oddEvenSortPiiPb)
        /*0020*/ 	.word	0x00000000
.L_5:


//--------------------- .nv.compat                --------------------------
	.section	.nv.compat,"",@"SHT_CUDA_COMPAT_INFO"
	.align	4
        /*0000*/ 	.byte	0x02, 0x09, 0x00, 0x00, 0x02, 0x02, 0x01, 0x00, 0x02, 0x05, 0x05, 0x00, 0x03, 0x07, 0x01, 0x01
        /*0010*/ 	.byte	0x02, 0x03, 0x00, 0x00, 0x02, 0x06, 0x01, 0x00, 0x04, 0x0b, 0x08, 0x00, 0x09, 0x00, 0x00, 0x00
        /*0020*/ 	.byte	0x00, 0x00, 0x00, 0x00


//--------------------- .nv.info._Z11oddEvenSortPiiPb --------------------------
	.section	.nv.info._Z11oddEvenSortPiiPb,"",@"SHT_CUDA_INFO"
	.sectionflags	@""
	.align	4


	//----- nvinfo : EIATTR_CUDA_API_VERSION
	.align		4
        /*0000*/ 	.byte	0x04, 0x37
        /*0002*/ 	.short	(.L_7 - .L_6)
.L_6:
        /*0004*/ 	.word	0x00000082


	//----- nvinfo : EIATTR_KPARAM_INFO
	.align		4
.L_7:
        /*0008*/ 	.byte	0x04, 0x17
        /*000a*/ 	.short	(.L_9 - .L_8)
.L_8:
        /*000c*/ 	.word	0x00000000
        /*0010*/ 	.short	0x0002
        /*0012*/ 	.short	0x0010
        /*0014*/ 	.byte	0x00, 0xf5, 0x21, 0x00


	//----- nvinfo : EIATTR_KPARAM_INFO
	.align		4
.L_9:
        /*0018*/ 	.byte	0x04, 0x17
        /*001a*/ 	.short	(.L_11 - .L_10)
.L_10:
        /*001c*/ 	.word	0x00000000
        /*0020*/ 	.short	0x0001
        /*0022*/ 	.short	0x0008
        /*0024*/ 	.byte	0x00, 0xf0, 0x11, 0x00


	//----- nvinfo : EIATTR_KPARAM_INFO
	.align		4
.L_11:
        /*0028*/ 	.byte	0x04, 0x17
        /*002a*/ 	.short	(.L_13 - .L_12)
.L_12:
        /*002c*/ 	.word	0x00000000
        /*0030*/ 	.short	0x0000
        /*0032*/ 	.short	0x0000
        /*0034*/ 	.byte	0x00, 0xf5, 0x21, 0x00


	//----- nvinfo : EIATTR_SPARSE_MMA_MASK
	.align		4
.L_13:
        /*0038*/ 	.byte	0x03, 0x50
        /*003a*/ 	.short	0x0000


	//----- nvinfo : EIATTR_MAXREG_COUNT
	.align		4
        /*003c*/ 	.byte	0x03, 0x1b
        /*003e*/ 	.short	0x00ff


	//----- nvinfo : EIATTR_NUM_BARRIERS
	.align		4
        /*0040*/ 	.byte	0x02, 0x4c
        /*0042*/ 	.byte	0x01
	.zero		1


	//----- nvinfo : EIATTR_MERCURY_ISA_VERSION
	.align		4
        /*0044*/ 	.byte	0x03, 0x5f
        /*0046*/ 	.short	0x0101


	//----- nvinfo : EIATTR_VRC_CTA_INIT_COUNT
	.align		4
        /*0048*/ 	.byte	0x02, 0x4a
	.zero		1
	.zero		1


	//----- nvinfo : EIATTR_EXIT_INSTR_OFFSETS
	.align		4
        /*004c*/ 	.byte	0x04, 0x1c
        /*004e*/ 	.short	(.L_15 - .L_14)


	//   ....[0]....
.L_14:
        /*0050*/ 	.word	0x00000060


	//   ....[1]....
        /*0054*/ 	.word	0x00000660


	//   ....[2]....
        /*0058*/ 	.word	0x00000980


	//----- nvinfo : EIATTR_CRS_STACK_SIZE
	.align		4
.L_15:
        /*005c*/ 	.byte	0x04, 0x1e
        /*005e*/ 	.short	(.L_17 - .L_16)
.L_16:
        /*0060*/ 	.word	0x00000000


	//----- nvinfo : EIATTR_CBANK_PARAM_SIZE
	.align		4
.L_17:
        /*0064*/ 	.byte	0x03, 0x19
        /*0066*/ 	.short	0x0018


	//----- nvinfo : EIATTR_PARAM_CBANK
	.align		4
        /*0068*/ 	.byte	0x04, 0x0a
        /*006a*/ 	.short	(.L_19 - .L_18)
	.align		4
.L_18:
        /*006c*/ 	.word	index@(.nv.constant0._Z11oddEvenSortPiiPb)
        /*0070*/ 	.short	0x0380
        /*0072*/ 	.short	0x0018


	//----- nvinfo : EIATTR_SW_WAR
	.align		4
.L_19:
        /*0074*/ 	.byte	0x04, 0x36
        /*0076*/ 	.short	(.L_21 - .L_20)
.L_20:
        /*0078*/ 	.word	0x00000008
.L_21:


//--------------------- .nv.callgraph             --------------------------
	.section	.nv.callgraph,"",@"SHT_CUDA_CALLGRAPH"
	.align	4
	.sectionentsize	8
	.align		4
        /*0000*/ 	.word	0x00000000
	.align		4
        /*0004*/ 	.word	0xffffffff
	.align		4
        /*0008*/ 	.word	0x00000000
	.align		4
        /*000c*/ 	.word	0xfffffffe
	.align		4
        /*0010*/ 	.word	0x00000000
	.align		4
        /*0014*/ 	.word	0xfffffffd
	.align		4
        /*0018*/ 	.word	0x00000000
	.align		4
        /*001c*/ 	.word	0xfffffffc


//--------------------- .text._Z11oddEvenSortPiiPb --------------------------
	.section	.text._Z11oddEvenSortPiiPb,"ax",@progbits
	.align	128
        .global         _Z11oddEvenSortPiiPb
        .type           _Z11oddEvenSortPiiPb,@function
        .size           _Z11oddEvenSortPiiPb,(.L_x_15 - _Z11oddEvenSortPiiPb)
        .other          _Z11oddEvenSortPiiPb,@"STO_CUDA_ENTRY STV_DEFAULT"
_Z11oddEvenSortPiiPb:
.text._Z11oddEvenSortPiiPb:
[----:B------:R-:W-:Y:S08]  /*0000*/  LDC R1, c[0x0][0x37c] ;  /* 0x0000df00ff017b82 */ /* 0x000ff00000000800 */
[----:B------:R-:W0:Y:S01]  /*0010*/  LDC R8, c[0x0][0x388] ;  /* 0x0000e200ff087b82 */ /* 0x000e220000000800 */
[----:B------:R-:W1:Y:S07]  /*0020*/  S2R R5, SR_TID.X ;  /* 0x0000000000057919 */ /* 0x000e6e0000002100 */
[----:B------:R-:W2:Y:S08]  /*0030*/  LDC R0, c[0x0][0x360] ;  /* 0x0000d800ff007b82 */ /* 0x000eb00000000800 */
[----:B------:R-:W3:Y:S01]  /*0040*/  S2UR UR4, SR_CTAID.X ;  /* 0x00000000000479c3 */ /* 0x000ee20000002500 */
[----:B0-----:R-:W-:-:S13]  /*0050*/  ISETP.GE.AND P0, PT, R8, 0x1, PT ;  /* 0x000000010800780c */ /* 0x001fda0003f06270 */
[----:B-123--:R-:W-:Y:S05]  /*0060*/  @!P0 EXIT ;  /* 0x000000000000894d */ /* 0x00efea0003800000 */
[----:B------:R-:W0:Y:S01]  /*0070*/  LDC.64 R2, c[0x0][0x380] ;  /* 0x0000e000ff027b82 */ /* 0x000e220000000a00 */
[----:B------:R-:W-:Y:S01]  /*0080*/  ISETP.GE.U32.AND P0, PT, R8, 0x4, PT ;  /* 0x000000040800780c */ /* 0x000fe20003f06070 */
[----:B------:R-:W-:Y:S01]  /*0090*/  IMAD R0, R0, UR4, R5 ;  /* 0x0000000400007c24 */ /* 0x000fe2000f8e0205 */
[----:B------:R-:W1:Y:S01]  /*00a0*/  LDCU.64 UR8, c[0x0][0x358] ;  /* 0x00006b00ff0877ac */ /* 0x000e620008000a00 */
[C---:B------:R-:W-:Y:S01]  /*00b0*/  VIADD R7, R8.reuse, 0xffffffff ;  /* 0xffffffff08077836 */ /* 0x040fe20000000000 */
[----:B------:R-:W-:Y:S01]  /*00c0*/  LOP3.LUT R6, R8, 0x3, RZ, 0xc0, !PT ;  /* 0x0000000308067812 */ /* 0x000fe200078ec0ff */
[----:B------:R-:W-:Y:S02]  /*00d0*/  IMAD.SHL.U32 R5, R0, 0x2, RZ ;  /* 0x0000000200057824 */ /* 0x000fe400078e00ff */
[----:B------:R-:W-:Y:S01]  /*00e0*/  IMAD.MOV.U32 R4, RZ, RZ, RZ ;  /* 0x000000ffff047224 */ /* 0x000fe200078e00ff */
[----:B------:R-:W-:Y:S01]  /*00f0*/  SHF.R.U32.HI R7, RZ, 0x1, R7 ;  /* 0x00000001ff077819 */ /* 0x000fe20000011607 */
[----:B0-----:R-:W-:Y:S01]  /*0100*/  IMAD.WIDE R2, R5, 0x4, R2 ;  /* 0x0000000405027825 */ /* 0x001fe200078e0202 */
[----:B------:R-:W-:-:S03]  /*0110*/  SHF.R.U32.HI R5, RZ, 0x1, R8 ;  /* 0x00000001ff057819 */ /* 0x000fc60000011608 */
[----:B-1----:R-:W-:Y:S05]  /*0120*/  @!P0 BRA `(.L_x_0) ;  /* 0x0000000400488947 */ /* 0x002fea0003800000 */
[----:B------:R-:W0:Y:S01]  /*0130*/  S2UR UR5, SR_CgaCtaId ;  /* 0x00000000000579c3 */ /* 0x000e220000008800 */
[----:B------:R-:W-:Y:S01]  /*0140*/  LOP3.LUT R4, R8, 0x7ffffffc, RZ, 0xc0, !PT ;  /* 0x7ffffffc08047812 */ /* 0x000fe200078ec0ff */
[----:B------:R-:W-:Y:S01]  /*0150*/  UMOV UR4, 0x400 ;  /* 0x0000040000047882 */ /* 0x000fe20000000000 */
[----:B------:R-:W-:-:S03]  /*0160*/  ISETP.GE.AND P1, PT, R0, R5, PT ;  /* 0x000000050000720c */ /* 0x000fc60003f26270 */
[----:B------:R-:W-:Y:S01]  /*0170*/  IMAD.MOV R8, RZ, RZ, -R4 ;  /* 0x000000ffff087224 */ /* 0x000fe200078e0a04 */
[----:B0-----:R-:W-:-:S12]  /*0180*/  ULEA UR4, UR5, UR4, 0x18 ;  /* 0x0000000405047291 */ /* 0x001fd8000f8ec0ff */
.L_x_9:
[----:B0-----:R-:W-:Y:S01]  /*0190*/  IMAD.MOV.U32 R12, RZ, RZ, 0x1 ;  /* 0x00000001ff0c7424 */ /* 0x001fe200078e00ff */
[----:B------:R-:W-:Y:S04]  /*01a0*/  BSSY.RECONVERGENT B0, `(.L_x_1) ;  /* 0x000000d000007945 */ /* 0x000fe80003800200 */
[----:B------:R0:W-:Y:S01]  /*01b0*/  STS [UR4], R12 ;  /* 0x0000000cff007988 */ /* 0x0001e20008000804 */
[----:B------:R-:W-:Y:S06]  /*01c0*/  BAR.SYNC.DEFER_BLOCKING 0x0 ;  /* 0x0000000000007b1d */ /* 0x000fec0000010000 */
[----:B-1----:R-:W-:Y:S05]  /*01d0*/  @P1 BRA `(.L_x_2) ;  /* 0x0000000000241947 */ /* 0x002fea0003800000 */
[----:B------:R-:W2:Y:S04]  /*01e0*/  LDG.E R9, desc[UR8][R2.64] ;  /* 0x0000000802097981 */ /* 0x000ea8000c1e1900 */
[----:B------:R-:W2:Y:S02]  /*01f0*/  LDG.E R10, desc[UR8][R2.64+0x4] ;  /* 0x00000408020a7981 */ /* 0x000ea4000c1e1900 */
[----:B--2---:R-:W-:-:S13]  /*0200*/  ISETP.GT.AND P0, PT, R9, R10, PT ;  /* 0x0000000a0900720c */ /* 0x004fda0003f04270 */
[----:B------:R-:W1:Y:S01]  /*0210*/  @P0 S2R R14, SR_CgaCtaId ;  /* 0x00000000000e0919 */ /* 0x000e620000008800 */
[----:B------:R-:W-:Y:S01]  /*0220*/  @P0 MOV R11, 0x400 ;  /* 0x00000400000b0802 */ /* 0x000fe20000000f00 */
[----:B------:R2:W-:Y:S04]  /*0230*/  @P0 STG.E desc[UR8][R2.64], R10 ;  /* 0x0000000a02000986 */ /* 0x0005e8000c101908 */
[----:B------:R2:W-:Y:S01]  /*0240*/  @P0 STG.E desc[UR8][R2.64+0x4], R9 ;  /* 0x0000040902000986 */ /* 0x0005e2000c101908 */
[----:B-1----:R-:W-:-:S05]  /*0250*/  @P0 LEA R11, R14, R11, 0x18 ;  /* 0x0000000b0e0b0211 */ /* 0x002fca00078ec0ff */
[----:B------:R2:W-:Y:S02]  /*0260*/  @P0 STS [R11], RZ ;  /* 0x000000ff0b000388 */ /* 0x0005e40000000800 */
.L_x_2:
[----:B------:R-:W-:Y:S05]  /*0270*/  BSYNC.RECONVERGENT B0 ;  /* 0x0000000000007941 */ /* 0x000fea0003800200 */
.L_x_1:
[----:B------:R-:W1:Y:S08]  /*0280*/  S2UR UR5, SR_CgaCtaId ;  /* 0x00000000000579c3 */ /* 0x000e700000008800 */
[----:B------:R-:W-:Y:S01]  /*0290*/  BAR.SYNC.DEFER_BLOCKING 0x0 ;  /* 0x0000000000007b1d */ /* 0x000fe20000010000 */
[----:B------:R-:W-:-:S05]  /*02a0*/  ISETP.GE.AND P0, PT, R0, R7, PT ;  /* 0x000000070000720c */ /* 0x000fca0003f06270 */
[----:B------:R-:W-:Y:S01]  /*02b0*/  UMOV UR4, 0x400 ;  /* 0x0000040000047882 */ /* 0x000fe20000000000 */
[----:B------:R-:W-:Y:S01]  /*02c0*/  BSSY.RECONVERGENT B0, `(.L_x_3) ;  /* 0x000000f000007945 */ /* 0x000fe20003800200 */
[----:B-1----:R-:W-:-:S09]  /*02d0*/  ULEA UR4, UR5, UR4, 0x18 ;  /* 0x0000000405047291 */ /* 0x002fd2000f8ec0ff */
[----:B--2---:R-:W1:Y:S04]  /*02e0*/  LDS R9, [UR4] ;  /* 0x00000004ff097984 */ /* 0x004e680008000800 */
[----:B------:R2:W-:Y:S01]  /*02f0*/  STS [UR4], R12 ;  /* 0x0000000cff007988 */ /* 0x0005e20008000804 */
[----:B-1----:R-:W-:-:S13]  /*0300*/  ISETP.NE.AND P1, PT, R9, RZ, PT ;  /* 0x000000ff0900720c */ /* 0x002fda0003f25270 */
[----:B------:R-:W1:Y:S02]  /*0310*/  @!P1 LDC.64 R10, c[0x0][0x390] ;  /* 0x0000e400ff0a9b82 */ /* 0x000e640000000a00 */
[----:B-1----:R2:W-:Y:S06]  /*0320*/  @!P1 STG.E.U8 desc[UR8][R10.64], RZ ;  /* 0x000000ff0a009986 */ /* 0x0025ec000c101108 */
[----:B------:R-:W-:Y:S06]  /*0330*/  BAR.SYNC.DEFER_BLOCKING 0x0 ;  /* 0x0000000000007b1d */ /* 0x000fec0000010000 */
[----:B------:R-:W-:Y:S05]  /*0340*/  @P0 BRA `(.L_x_4) ;  /* 0x0000000000180947 */ /* 0x000fea0003800000 */
[----:B------:R-:W3:Y:S04]  /*0350*/  LDG.E R9, desc[UR8][R2.64+0x4] ;  /* 0x0000040802097981 */ /* 0x000ee8000c1e1900 */
[----:B--2---:R-:W3:Y:S02]  /*0360*/  LDG.E R10, desc[UR8][R2.64+0x8] ;  /* 0x00000808020a7981 */ /* 0x004ee4000c1e1900 */
[----:B---3--:R-:W-:-:S13]  /*0370*/  ISETP.GT.AND P1, PT, R9, R10, PT ;  /* 0x0000000a0900720c */ /* 0x008fda0003f24270 */
[----:B------:R1:W-:Y:S04]  /*0380*/  @P1 STG.E desc[UR8][R2.64+0x4], R10 ;  /* 0x0000040a02001986 */ /* 0x0003e8000c101908 */
[----:B------:R1:W-:Y:S04]  /*0390*/  @P1 STG.E desc[UR8][R2.64+0x8], R9 ;  /* 0x0000080902001986 */ /* 0x0003e8000c101908 */
[----:B------:R-:W-:Y:S01]  /*03a0*/  @P1 STS [UR4], RZ ;  /* 0x000000ffff001988 */ /* 0x000fe20008000804 */
.L_x_4:
[----:B------:R-:W-:Y:S05]  /*03b0*/  BSYNC.RECONVERGENT B0 ;  /* 0x0000000000007941 */ /* 0x000fea0003800200 */
.L_x_3:
[----:B------:R-:W-:Y:S01]  /*03c0*/  BAR.SYNC.DEFER_BLOCKING 0x0 ;  /* 0x0000000000007b1d */ /* 0x000fe20000010000 */
[----:B------:R-:W-:-:S05]  /*03d0*/  ISETP.GE.AND P1, PT, R0, R5, PT ;  /* 0x000000050000720c */ /* 0x000fca0003f26270 */
[----:B------:R-:W-:Y:S01]  /*03e0*/  BSSY.RECONVERGENT B0, `(.L_x_5) ;  /* 0x000000e000007945 */ /* 0x000fe20003800200 */
[----:B-1----:R-:W1:Y:S04]  /*03f0*/  LDS R9, [UR4] ;  /* 0x00000004ff097984 */ /* 0x002e680008000800 */
[----:B------:R3:W-:Y:S01]  /*0400*/  STS [UR4], R12 ;  /* 0x0000000cff007988 */ /* 0x0007e20008000804 */
[----:B-1----:R-:W-:-:S13]  /*0410*/  ISETP.NE.AND P2, PT, R9, RZ, PT ;  /* 0x000000ff0900720c */ /* 0x002fda0003f45270 */
[----:B--2---:R-:W1:Y:S02]  /*0420*/  @!P2 LDC.64 R10, c[0x0][0x390] ;  /* 0x0000e400ff0aab82 */ /* 0x004e640000000a00 */
[----:B-1----:R3:W-:Y:S06]  /*0430*/  @!P2 STG.E.U8 desc[UR8][R10.64], RZ ;  /* 0x000000ff0a00a986 */ /* 0x0027ec000c101108 */
[----:B------:R-:W-:Y:S06]  /*0440*/  BAR.SYNC.DEFER_BLOCKING 0x0 ;  /* 0x0000000000007b1d */ /* 0x000fec0000010000 */
[----:B------:R-:W-:Y:S05]  /*0450*/  @P1 BRA `(.L_x_6) ;  /* 0x0000000000181947 */ /* 0x000fea0003800000 */
[----:B------:R-:W2:Y:S04]  /*0460*/  LDG.E R9, desc[UR8][R2.64] ;  /* 0x0000000802097981 */ /* 0x000ea8000c1e1900 */
[----:B---3--:R-:W2:Y:S02]  /*0470*/  LDG.E R10, desc[UR8][R2.64+0x4] ;  /* 0x00000408020a7981 */ /* 0x008ea4000c1e1900 */
[----:B--2---:R-:W-:-:S13]  /*0480*/  ISETP.GT.AND P2, PT, R9, R10, PT ;  /* 0x0000000a0900720c */ /* 0x004fda0003f44270 */
[----:B------:R1:W-:Y:S04]  /*0490*/  @P2 STG.E desc[UR8][R2.64], R10 ;  /* 0x0000000a02002986 */ /* 0x0003e8000c101908 */
[----:B------:R1:W-:Y:S04]  /*04a0*/  @P2 STG.E desc[UR8][R2.64+0x4], R9 ;  /* 0x0000040902002986 */ /* 0x0003e8000c101908 */
[----:B------:R-:W-:Y:S01]  /*04b0*/  @P2 STS [UR4], RZ ;  /* 0x000000ffff002988 */ /* 0x000fe20008000804 */
.L_x_6:
[----:B------:R-:W-:Y:S05]  /*04c0*/  BSYNC.RECONVERGENT B0 ;  /* 0x0000000000007941 */ /* 0x000fea0003800200 */
.L_x_5:
[----:B------:R-:W-:Y:S01]  /*04d0*/  BAR.SYNC.DEFER_BLOCKING 0x0 ;  /* 0x0000000000007b1d */ /* 0x000fe20000010000 */
[----:B------:R-:W-:-:S05]  /*04e0*/  VIADD R8, R8, 0x4 ;  /* 0x0000000408087836 */ /* 0x000fca0000000000 */
[----:B------:R-:W-:Y:S01]  /*04f0*/  BSSY.RECONVERGENT B0, `(.L_x_7) ;  /* 0x000000f000007945 */ /* 0x000fe20003800200 */
[----:B-1----:R-:W1:Y:S04]  /*0500*/  LDS R9, [UR4] ;  /* 0x00000004ff097984 */ /* 0x002e680008000800 */
[----:B------:R2:W-:Y:S01]  /*0510*/  STS [UR4], R12 ;  /* 0x0000000cff007988 */ /* 0x0005e20008000804 */
[----:B-1----:R-:W-:-:S13]  /*0520*/  ISETP.NE.AND P2, PT, R9, RZ, PT ;  /* 0x000000ff0900720c */ /* 0x002fda0003f45270 */
[----:B---3--:R-:W1:Y:S02]  /*0530*/  @!P2 LDC.64 R10, c[0x0][0x390] ;  /* 0x0000e400ff0aab82 */ /* 0x008e640000000a00 */
[----:B-1----:R2:W-:Y:S06]  /*0540*/  @!P2 STG.E.U8 desc[UR8][R10.64], RZ ;  /* 0x000000ff0a00a986 */ /* 0x0025ec000c101108 */
[----:B------:R-:W-:Y:S01]  /*0550*/  BAR.SYNC.DEFER_BLOCKING 0x0 ;  /* 0x0000000000007b1d */ /* 0x000fe20000010000 */
[----:B------:R-:W-:-:S05]  /*0560*/  ISETP.NE.AND P2, PT, R8, RZ, PT ;  /* 0x000000ff0800720c */ /* 0x000fca0003f45270 */
[----:B------:R-:W-:Y:S08]  /*0570*/  @P0 BRA `(.L_x_8) ;  /* 0x0000000000180947 */ /* 0x000ff00003800000 */
[----:B------:R-:W3:Y:S04]  /*0580*/  LDG.E R9, desc[UR8][R2.64+0x4] ;  /* 0x0000040802097981 */ /* 0x000ee8000c1e1900 */
[----:B--2---:R-:W3:Y:S02]  /*0590*/  LDG.E R10, desc[UR8][R2.64+0x8] ;  /* 0x00000808020a7981 */ /* 0x004ee4000c1e1900 */
[----:B---3--:R-:W-:-:S13]  /*05a0*/  ISETP.GT.AND P0, PT, R9, R10, PT ;  /* 0x0000000a0900720c */ /* 0x008fda0003f04270 */
[----:B------:R1:W-:Y:S04]  /*05b0*/  @P0 STG.E desc[UR8][R2.64+0x4], R10 ;  /* 0x0000040a02000986 */ /* 0x0003e8000c101908 */
[----:B------:R1:W-:Y:S04]  /*05c0*/  @P0 STG.E desc[UR8][R2.64+0x8], R9 ;  /* 0x0000080902000986 */ /* 0x0003e8000c101908 */
[----:B------:R-:W-:Y:S01]  /*05d0*/  @P0 STS [UR4], RZ ;  /* 0x000000ffff000988 */ /* 0x000fe20008000804 */
.L_x_8:
[----:B------:R-:W-:Y:S05]  /*05e0*/  BSYNC.RECONVERGENT B0 ;  /* 0x0000000000007941 */ /* 0x000fea0003800200 */
.L_x_7:
[----:B------:R-:W-:Y:S06]  /*05f0*/  BAR.SYNC.DEFER_BLOCKING 0x0 ;  /* 0x0000000000007b1d */ /* 0x000fec0000010000 */
[----:B-1----:R-:W1:Y:S02]  /*0600*/  LDS R9, [UR4] ;  /* 0x00000004ff097984 */ /* 0x002e640008000800 */
[----:B-1----:R-:W-:-:S13]  /*0610*/  ISETP.NE.AND P0, PT, R9, RZ, PT ;  /* 0x000000ff0900720c */ /* 0x002fda0003f05270 */
[----:B--2---:R-:W1:Y:S02]  /*0620*/  @!P0 LDC.64 R10, c[0x0][0x390] ;  /* 0x0000e400ff0a8b82 */ /* 0x004e640000000a00 */
[----:B-1----:R1:W-:Y:S01]  /*0630*/  @!P0 STG.E.U8 desc[UR8][R10.64], RZ ;  /* 0x000000ff0a008986 */ /* 0x0023e2000c101108 */
[----:B------:R-:W-:Y:S05]  /*0640*/  @P2 BRA `(.L_x_9) ;  /* 0xfffffff800d02947 */ /* 0x000fea000383ffff */
.L_x_0:
[----:B------:R-:W-:-:S13]  /*0650*/  ISETP.NE.AND P0, PT, R6, RZ, PT ;  /* 0x000000ff0600720c */ /* 0x000fda0003f05270 */
[----:B------:R-:W-:Y:S05]  /*0660*/  @!P0 EXIT ;  /* 0x000000000000894d */ /* 0x000fea0003800000 */
[----:B------:R-:W2:Y:S01]  /*0670*/  S2UR UR5, SR_CgaCtaId ;  /* 0x00000000000579c3 */ /* 0x000ea20000008800 */
[----:B------:R-:W-:Y:S01]  /*0680*/  IMAD.MOV R6, RZ, RZ, -R6 ;  /* 0x000000ffff067224 */ /* 0x000fe200078e0a06 */
[----:B------:R-:W-:Y:S01]  /*0690*/  UMOV UR4, 0x400 ;  /* 0x0000040000047882 */ /* 0x000fe20000000000 */
[----:B------:R-:W-:-:S05]  /*06a0*/  UMOV UR6, 0x400 ;  /* 0x0000040000067882 */ /* 0x000fca0000000000 */
[----:B------:R-:W3:Y:S01]  /*06b0*/  S2UR UR7, SR_CgaCtaId ;  /* 0x00000000000779c3 */ /* 0x000ee20000008800 */
[----:B--2---:R-:W-:Y:S02]  /*06c0*/  ULEA UR4, UR5, UR4, 0x18 ;  /* 0x0000000405047291 */ /* 0x004fe4000f8ec0ff */
[----:B---3--:R-:W-:-:S12]  /*06d0*/  ULEA UR6, UR7, UR6, 0x18 ;  /* 0x0000000607067291 */ /* 0x008fd8000f8ec0ff */
.L_x_13:
[----:B--2---:R-:W-:Y:S01]  /*06e0*/  LOP3.LUT R8, R4, 0x1, RZ, 0xc0, !PT ;  /* 0x0000000104087812 */ /* 0x004fe200078ec0ff */
[----:B------:R-:W-:Y:S01]  /*06f0*/  IMAD.MOV.U32 R9, RZ, RZ, 0x1 ;  /* 0x00000001ff097424 */ /* 0x000fe200078e00ff */
[----:B------:R-:W-:Y:S01]  /*0700*/  BSSY.RECONVERGENT B0, `(.L_x_10) ;  /* 0x000001f000007945 */ /* 0x000fe20003800200 */
[----:B------:R-:W-:Y:S01]  /*0710*/  VIADD R6, R6, 0x1 ;  /* 0x0000000106067836 */ /* 0x000fe20000000000 */
[----:B------:R-:W-:Y:S02]  /*0720*/  ISETP.NE.U32.AND P1, PT, R8, 0x1, PT ;  /* 0x000000010800780c */ /* 0x000fe40003f25070 */
[----:B------:R2:W-:Y:S01]  /*0730*/  STS [UR4], R9 ;  /* 0x00000009ff007988 */ /* 0x0005e20008000804 */
[----:B------:R-:W-:Y:S01]  /*0740*/  BAR.SYNC.DEFER_BLOCKING 0x0 ;  /* 0x0000000000007b1d */ /* 0x000fe20000010000 */
[----:B------:R-:W-:-:S09]  /*0750*/  ISETP.NE.AND P0, PT, R6, RZ, PT ;  /* 0x000000ff0600720c */ /* 0x000fd20003f05270 */
[----:B--2---:R-:W-:Y:S05]  /*0760*/  @P1 BRA `(.L_x_11) ;  /* 0x0000000000341947 */ /* 0x004fea0003800000 */
[----:B------:R-:W-:-:S13]  /*0770*/  ISETP.GE.AND P1, PT, R0, R7, PT ;  /* 0x000000070000720c */ /* 0x000fda0003f26270 */
[----:B------:R-:W-:Y:S05]  /*0780*/  @P1 BRA `(.L_x_12) ;  /* 0x0000000000581947 */ /* 0x000fea0003800000 */
[----:B------:R-:W2:Y:S04]  /*0790*/  LDG.E R9, desc[UR8][R2.64+0x4] ;  /* 0x0000040802097981 */ /* 0x000ea8000c1e1900 */
[----:B------:R-:W2:Y:S02]  /*07a0*/  LDG.E R8, desc[UR8][R2.64+0x8] ;  /* 0x0000080802087981 */ /* 0x000ea4000c1e1900 */
[----:B--2---:R-:W-:-:S13]  /*07b0*/  ISETP.GT.AND P1, PT, R9, R8, PT ;  /* 0x000000080900720c */ /* 0x004fda0003f24270 */
[----:B------:R-:W-:Y:S05]  /*07c0*/  @!P1 BRA `(.L_x_12) ;  /* 0x0000000000489947 */ /* 0x000fea0003800000 */
[----:B------:R-:W2:Y:S01]  /*07d0*/  S2UR UR5, SR_CgaCtaId ;  /* 0x00000000000579c3 */ /* 0x000ea20000008800 */
[----:B------:R-:W-:Y:S01]  /*07e0*/  UMOV UR4, 0x400 ;  /* 0x0000040000047882 */ /* 0x000fe20000000000 */
[----:B------:R3:W-:Y:S04]  /*07f0*/  STG.E desc[UR8][R2.64+0x4], R8 ;  /* 0x0000040802007986 */ /* 0x0007e8000c101908 */
[----:B------:R3:W-:Y:S01]  /*0800*/  STG.E desc[UR8][R2.64+0x8], R9 ;  /* 0x0000080902007986 */ /* 0x0007e2000c101908 */
[----:B--2---:R-:W-:-:S09]  /*0810*/  ULEA UR4, UR5, UR4, 0x18 ;  /* 0x0000000405047291 */ /* 0x004fd2000f8ec0ff */
[----:B------:R-:W-:Y:S01]  /*0820*/  STS [UR4], RZ ;  /* 0x000000ffff007988 */ /* 0x000fe20008000804 */
[----:B---3--:R-:W-:Y:S05]  /*0830*/  BRA `(.L_x_12) ;  /* 0x00000000002c7947 */ /* 0x008fea0003800000 */
.L_x_11:
[----:B------:R-:W-:-:S13]  /*0840*/  ISETP.GE.AND P1, PT, R0, R5, PT ;  /* 0x000000050000720c */ /* 0x000fda0003f26270 */
[----:B------:R-:W-:Y:S05]  /*0850*/  @P1 BRA `(.L_x_12) ;  /* 0x0000000000241947 */ /* 0x000fea0003800000 */
[----:B------:R-:W2:Y:S04]  /*0860*/  LDG.E R9, desc[UR8][R2.64] ;  /* 0x0000000802097981 */ /* 0x000ea8000c1e1900 */
[----:B------:R-:W2:Y:S02]  /*0870*/  LDG.E R8, desc[UR8][R2.64+0x4] ;  /* 0x0000040802087981 */ /* 0x000ea4000c1e1900 */
[----:B--2---:R-:W-:-:S13]  /*0880*/  ISETP.GT.AND P1, PT, R9, R8, PT ;  /* 0x000000080900720c */ /* 0x004fda0003f24270 */
[----:B-1----:R-:W1:Y:S01]  /*0890*/  @P1 S2R R11, SR_CgaCtaId ;  /* 0x00000000000b1919 */ /* 0x002e620000008800 */
[----:B------:R-:W-:Y:S01]  /*08a0*/  @P1 MOV R10, 0x400 ;  /* 0x00000400000a1802 */ /* 0x000fe20000000f00 */
[----:B------:R2:W-:Y:S04]  /*08b0*/  @P1 STG.E desc[UR8][R2.64], R8 ;  /* 0x0000000802001986 */ /* 0x0005e8000c101908 */
[----:B------:R2:W-:Y:S01]  /*08c0*/  @P1 STG.E desc[UR8][R2.64+0x4], R9 ;  /* 0x0000040902001986 */ /* 0x0005e2000c101908 */
[----:B-1----:R-:W-:-:S05]  /*08d0*/  @P1 LEA R10, R11, R10, 0x18 ;  /* 0x0000000a0b0a1211 */ /* 0x002fca00078ec0ff */
[----:B------:R2:W-:Y:S02]  /*08e0*/  @P1 STS [R10], RZ ;  /* 0x000000ff0a001388 */ /* 0x0005e40000000800 */
.L_x_12:
[----:B------:R-:W-:Y:S05]  /*08f0*/  BSYNC.RECONVERGENT B0 ;  /* 0x0000000000007941 */ /* 0x000fea0003800200 */
.L_x_10:
[----:B------:R-:W-:Y:S01]  /*0900*/  BAR.SYNC.DEFER_BLOCKING 0x0 ;  /* 0x0000000000007b1d */ /* 0x000fe20000010000 */
[----:B------:R-:W-:-:S05]  /*0910*/  VIADD R4, R4, 0x1 ;  /* 0x0000000104047836 */ /* 0x000fca0000000000 */
[----:B------:R-:W-:Y:S02]  /*0920*/  UMOV UR4, UR6 ;  /* 0x0000000600047c82 */ /* 0x000fe40008000000 */
[----:B--2---:R-:W2:Y:S02]  /*0930*/  LDS R8, [UR4] ;  /* 0x00000004ff087984 */ /* 0x004ea40008000800 */
[----:B--2---:R-:W-:-:S13]  /*0940*/  ISETP.NE.AND P1, PT, R8, RZ, PT ;  /* 0x000000ff0800720c */ /* 0x004fda0003f25270 */
[----:B------:R-:W2:Y:S02]  /*0950*/  @!P1 LDC.64 R8, c[0x0][0x390] ;  /* 0x0000e400ff089b82 */ /* 0x000ea40000000a00 */
[----:B--2---:R2:W-:Y:S01]  /*0960*/  @!P1 STG.E.U8 desc[UR8][R8.64], RZ ;  /* 0x000000ff08009986 */ /* 0x0045e2000c101108 */
[----:B------:R-:W-:Y:S05]  /*0970*/  @P0 BRA `(.L_x_13) ;  /* 0xfffffffc00580947 */ /* 0x000fea000383ffff */
[----:B------:R-:W-:Y:S05]  /*0980*/  EXIT ;  /* 0x000000000000794d */ /* 0x000fea0003800000 */
.L_x_14:
[----:B------:R-:W-:-:S00]  /*0990*/  BRA `(.L_x_14) ;  /* 0xfffffffc00fc7947 */ /* 0x000fc0000383ffff */
[----:B------:R-:W-:-:S00]  /*09a0*/  NOP ;  /* 0x0000000000007918 */ /* 0x000fc00000000000 */
        /* <DEDUP_REMOVED lines=13> */
.L_x_15:


//--------------------- .nv.shared._Z11oddEvenSortPiiPb --------------------------
	.section	.nv.shared._Z11oddEvenSortPiiPb,"aw",@nobits
	.sectionflags	@""
	.align	4
.nv.shared._Z11oddEvenSortPiiPb:
	.zero		1028


//--------------------- .nv.shared.reserved.0     --------------------------
	.section	.nv.shared.reserved.0,"aw",@nobits
	.weak		__nv_reservedSMEM_offset_0_alias
	.size		__nv_reservedSMEM_offset_0_alias, 0, 64
	.other		__nv_reservedSMEM_offset_0_alias,@"STO_CUDA_RESERVED_SHARED STV_DEFAULT"
__nv_reservedSMEM_offset_0_alias:
	.zero		0
	.zero		64


//--------------------- .nv.constant0._Z11oddEvenSortPiiPb --------------------------
	.section	.nv.constant0._Z11oddEvenSortPiiPb,"a",@progbits
	.sectionflags	@""
	.align	4
.nv.constant0._Z11oddEvenSortPiiPb:
	.zero		920


//--------------------- SYMBOLS --------------------------

	.type		.nv.reservedSmem.offset0,@object
	.size		.nv.reservedSmem.offset0,0x4
	.type		.nv.reservedSmem.cap,@object
	.size		.nv.reservedSmem.cap,0x4
